//
// Generated by NVIDIA NVVM Compiler
//
// Compiler Build ID: CL-36424714
// Cuda compilation tools, release 13.0, V13.0.88
// Based on NVVM 20.0.0
//

.version 9.0
.target sm_100
.address_size 64

	// .globl	_Z18reduce_warp_kernelPKfPfi

.visible .entry _Z18reduce_warp_kernelPKfPfi(
	.param .u64 .ptr .align 1 _Z18reduce_warp_kernelPKfPfi_param_0,
	.param .u64 .ptr .align 1 _Z18reduce_warp_kernelPKfPfi_param_1,
	.param .u32 _Z18reduce_warp_kernelPKfPfi_param_2
)
{
	.reg .pred 	%p<9>;
	.reg .b32 	%r<25>;
	.reg .b32 	%f<19>;
	.reg .b64 	%rd<9>;

	ld.param.u64 	%rd2, [_Z18reduce_warp_kernelPKfPfi_param_0];
	ld.param.u64 	%rd3, [_Z18reduce_warp_kernelPKfPfi_param_1];
	ld.param.u32 	%r8, [_Z18reduce_warp_kernelPKfPfi_param_2];
	mov.u32 	%r1, %ctaid.x;
	mov.u32 	%r2, %ntid.x;
	mov.u32 	%r3, %tid.x;
	mad.lo.s32 	%r24, %r1, %r2, %r3;
	setp.ge.s32 	%p1, %r24, %r8;
	mov.f32 	%f18, 0f00000000;
	@%p1 bra 	$L__BB0_3;
	mov.u32 	%r9, %nctaid.x;
	mul.lo.s32 	%r5, %r9, %r2;
	cvta.to.global.u64 	%rd1, %rd2;
	mov.f32 	%f18, 0f00000000;
$L__BB0_2:
	mul.wide.s32 	%rd4, %r24, 4;
	add.s64 	%rd5, %rd1, %rd4;
	ld.global.nc.f32 	%f7, [%rd5];
	add.f32 	%f18, %f18, %f7;
	add.s32 	%r24, %r24, %r5;
	setp.lt.s32 	%p2, %r24, %r8;
	@%p2 bra 	$L__BB0_2;
$L__BB0_3:
	mov.b32 	%r10, %f18;
	shfl.sync.down.b32	%r11|%p3, %r10, 16, 31, -1;
	mov.b32 	%f8, %r11;
	add.f32 	%f9, %f18, %f8;
	mov.b32 	%r12, %f9;
	shfl.sync.down.b32	%r13|%p4, %r12, 8, 31, -1;
	mov.b32 	%f10, %r13;
	add.f32 	%f11, %f9, %f10;
	mov.b32 	%r14, %f11;
	shfl.sync.down.b32	%r15|%p5, %r14, 4, 31, -1;
	mov.b32 	%f12, %r15;
	add.f32 	%f13, %f11, %f12;
	mov.b32 	%r16, %f13;
	shfl.sync.down.b32	%r17|%p6, %r16, 2, 31, -1;
	mov.b32 	%f14, %r17;
	add.f32 	%f15, %f13, %f14;
	mov.b32 	%r18, %f15;
	shfl.sync.down.b32	%r19|%p7, %r18, 1, 31, -1;
	mov.b32 	%f16, %r19;
	add.f32 	%f4, %f15, %f16;
	and.b32  	%r20, %r3, 31;
	setp.ne.s32 	%p8, %r20, 0;
	@%p8 bra 	$L__BB0_5;
	shr.u32 	%r21, %r2, 5;
	shr.u32 	%r22, %r3, 5;
	mad.lo.s32 	%r23, %r21, %r1, %r22;
	cvta.to.global.u64 	%rd6, %rd3;
	mul.wide.u32 	%rd7, %r23, 4;
	add.s64 	%rd8, %rd6, %rd7;
	st.global.f32 	[%rd8], %f4;
$L__BB0_5:
	ret;

}


// ===== COMPILED SASS (sm_100) =====

	.target	sm_100

	.elftype	@"ET_EXEC"


//--------------------- .note.nv.tkinfo           --------------------------
	.section	.note.nv.tkinfo,"",@"SHT_NOTE"
	.sectionflags	@"SHF_NOTE_NV_TKINFO"
	.tkinfo
        /*0018*/ 	.word	0x00000002
        /*0030*/ 	.string	""
        /*0030*/ 	.string	"ptxas"
        /*0030*/ 	.string	"Cuda compilation tools, release 13.0, V13.0.88"
        /*0030*/ 	.string	"Build cuda_13.0.r13.0/compiler.36424714_0"
        /*0030*/ 	.string	"-arch sm_100 -m 64 "



//--------------------- .note.nv.cuinfo           --------------------------
	.section	.note.nv.cuinfo,"",@"SHT_NOTE"
	.sectionflags	@"SHF_NOTE_NV_CUINFO"
        /*0018*/ 	.short	0x0002
        /*001a*/ 	.short	0x0064
        /*001c*/ 	.short	0x0082
	.zero		2


//--------------------- .nv.info                  --------------------------
	.section	.nv.info,"",@"SHT_CUDA_INFO"
	.align	4


	//----- nvinfo : EIATTR_REGCOUNT
	.align		4
        /*0000*/ 	.byte	0x04, 0x2f
        /*0002*/ 	.short	(.L_1 - .L_0)
	.align		4
.L_0:
        /*0004*/ 	.word	index@(_Z18reduce_warp_kernelPKfPfi)
        /*0008*/ 	.word	0x0000000c


	//----- nvinfo : EIATTR_FRAME_SIZE
	.align		4
.L_1:
        /*000c*/ 	.byte	0x04, 0x11
        /*000e*/ 	.short	(.L_3 - .L_2)
	.align		4
.L_2:
        /*0010*/ 	.word	index@(_Z18reduce_warp_kernelPKfPfi)
        /*0014*/ 	.word	0x00000000


	//----- nvinfo : EIATTR_MIN_STACK_SIZE
	.align		4
.L_3:
        /*0018*/ 	.byte	0x04, 0x12
        /*001a*/ 	.short	(.L_5 - .L_4)
	.align		4
.L_4:
        /*001c*/ 	.word	index@(_Z18reduce_warp_kernelPKfPfi)
        /*0020*/ 	.word	0x00000000
.L_5:


//--------------------- .nv.compat                --------------------------
	.section	.nv.compat,"",@"SHT_CUDA_COMPAT_INFO"
	.align	4
        /*0000*/ 	.byte	0x02, 0x09, 0x00, 0x00, 0x02, 0x02, 0x01, 0x00, 0x02, 0x05, 0x05, 0x00, 0x03, 0x07, 0x01, 0x01
        /*0010*/ 	.byte	0x02, 0x03, 0x00, 0x00, 0x02, 0x06, 0x01, 0x00, 0x04, 0x0b, 0x08, 0x00, 0x09, 0x00, 0x00, 0x00
        /*0020*/ 	.byte	0x00, 0x00, 0x00, 0x00


//--------------------- .nv.info._Z18reduce_warp_kernelPKfPfi --------------------------
	.section	.nv.info._Z18reduce_warp_kernelPKfPfi,"",@"SHT_CUDA_INFO"
	.sectionflags	@""
	.align	4


	//----- nvinfo : EIATTR_CUDA_API_VERSION
	.align		4
        /*0000*/ 	.byte	0x04, 0x37
        /*0002*/ 	.short	(.L_7 - .L_6)
.L_6:
        /*0004*/ 	.word	0x00000082


	//----- nvinfo : EIATTR_KPARAM_INFO
	.align		4
.L_7:
        /*0008*/ 	.byte	0x04, 0x17
        /*000a*/ 	.short	(.L_9 - .L_8)
.L_8:
        /*000c*/ 	.word	0x00000000
        /*0010*/ 	.short	0x0002
        /*0012*/ 	.short	0x0010
        /*0014*/ 	.byte	0x00, 0xf0, 0x11, 0x00


	//----- nvinfo : EIATTR_KPARAM_INFO
	.align		4
.L_9:
        /*0018*/ 	.byte	0x04, 0x17
        /*001a*/ 	.short	(.L_11 - .L_10)
.L_10:
        /*001c*/ 	.word	0x00000000
        /*0020*/ 	.short	0x0001
        /*0022*/ 	.short	0x0008
        /*0024*/ 	.byte	0x00, 0xf5, 0x21, 0x00


	//----- nvinfo : EIATTR_KPARAM_INFO
	.align		4
.L_11:
        /*0028*/ 	.byte	0x04, 0x17
        /*002a*/ 	.short	(.L_13 - .L_12)
.L_12:
        /*002c*/ 	.word	0x00000000
        /*0030*/ 	.short	0x0000
        /*0032*/ 	.short	0x0000
        /*0034*/ 	.byte	0x00, 0xf5, 0x21, 0x00


	//----- nvinfo : EIATTR_SPARSE_MMA_MASK
	.align		4
.L_13:
        /*0038*/ 	.byte	0x03, 0x50
        /*003a*/ 	.short	0x0000


	//----- nvinfo : EIATTR_MAXREG_COUNT
	.align		4
        /*003c*/ 	.byte	0x03, 0x1b
        /*003e*/ 	.short	0x00ff


	//----- nvinfo : EIATTR_MERCURY_ISA_VERSION
	.align		4
        /*0040*/ 	.byte	0x03, 0x5f
        /*0042*/ 	.short	0x0101


	//----- nvinfo : EIATTR_COOP_GROUP_MASK_REGIDS
	.align		4
        /*0044*/ 	.byte	0x04, 0x29
        /*0046*/ 	.short	(.L_15 - .L_14)


	//   ....[0]....
.L_14:
        /*0048*/ 	.word	0xffffffff


	//   ....[1]....
        /*004c*/ 	.word	0xffffffff


	//   ....[2]....
        /*0050*/ 	.word	0xffffffff


	//   ....[3]....
        /*0054*/ 	.word	0xffffffff


	//   ....[4]....
        /*0058*/ 	.word	0xffffffff


	//----- nvinfo : EIATTR_COOP_GROUP_INSTR_OFFSETS
	.align		4
.L_15:
        /*005c*/ 	.byte	0x04, 0x28
        /*005e*/ 	.short	(.L_17 - .L_16)


	//   ....[0]....
.L_16:
        /*0060*/ 	.word	0x00000160


	//   ....[1]....
        /*0064*/ 	.word	0x00000190


	//   ....[2]....
        /*0068*/ 	.word	0x000001b0


	//   ....[3]....
        /*006c*/ 	.word	0x000001d0


	//   ....[4]....
        /*0070*/ 	.word	0x000001f0


	//----- nvinfo : EIATTR_VRC_CTA_INIT_COUNT
	.align		4
.L_17:
        /*0074*/ 	.byte	0x02, 0x4a
	.zero		1
	.zero		1


	//----- nvinfo : EIATTR_EXIT_INSTR_OFFSETS
	.align		4
        /*0078*/ 	.byte	0x04, 0x1c
        /*007a*/ 	.short	(.L_19 - .L_18)


	//   ....[0]....
.L_18:
        /*007c*/ 	.word	0x00000200


	//   ....[1]....
        /*0080*/ 	.word	0x00000280


	//----- nvinfo : EIATTR_CRS_STACK_SIZE
	.align		4
.L_19:
        /*0084*/ 	.byte	0x04, 0x1e
        /*0086*/ 	.short	(.L_21 - .L_20)
.L_20:
        /*0088*/ 	.word	0x00000000


	//----- nvinfo : EIATTR_CBANK_PARAM_SIZE
	.align		4
.L_21:
        /*008c*/ 	.byte	0x03, 0x19
        /*008e*/ 	.short	0x0014


	//----- nvinfo : EIATTR_PARAM_CBANK
	.align		4
        /*0090*/ 	.byte	0x04, 0x0a
        /*0092*/ 	.short	(.L_23 - .L_22)
	.align		4
.L_22:
        /*0094*/ 	.word	index@(.nv.constant0._Z18reduce_warp_kernelPKfPfi)
        /*0098*/ 	.short	0x0380
        /*009a*/ 	.short	0x0014


	//----- nvinfo : EIATTR_SW_WAR
	.align		4
.L_23:
        /*009c*/ 	.byte	0x04, 0x36
        /*009e*/ 	.short	(.L_25 - .L_24)
.L_24:
        /*00a0*/ 	.word	0x00000008
.L_25:


//--------------------- .nv.callgraph             --------------------------
	.section	.nv.callgraph,"",@"SHT_CUDA_CALLGRAPH"
	.align	4
	.sectionentsize	8
	.align		4
        /*0000*/ 	.word	0x00000000
	.align		4
        /*0004*/ 	.word	0xffffffff
	.align		4
        /*0008*/ 	.word	0x00000000
	.align		4
        /*000c*/ 	.word	0xfffffffe
	.align		4
        /*0010*/ 	.word	0x00000000
	.align		4
        /*0014*/ 	.word	0xfffffffd
	.align		4
        /*0018*/ 	.word	0x00000000
	.align		4
        /*001c*/ 	.word	0xfffffffc


//--------------------- .text._Z18reduce_warp_kernelPKfPfi --------------------------
	.section	.text._Z18reduce_warp_kernelPKfPfi,"ax",@progbits
	.align	128
        .global         _Z18reduce_warp_kernelPKfPfi
        .type           _Z18reduce_warp_kernelPKfPfi,@function
        .size           _Z18reduce_warp_kernelPKfPfi,(.L_x_4 - _Z18reduce_warp_kernelPKfPfi)
        .other          _Z18reduce_warp_kernelPKfPfi,@"STO_CUDA_ENTRY STV_DEFAULT"
_Z18reduce_warp_kernelPKfPfi:
.text._Z18reduce_warp_kernelPKfPfi:
[----:B------:R-:W-:Y:S01]  /*0000*/  LDC R1, c[0x0][0x37c] ;  /* 0x0000df00ff017b82 */ /* 0x000fe20000000800 */
[----:B------:R-:W0:Y:S07]  /*0010*/  S2R R9, SR_TID.X ;  /* 0x0000000000097919 */ /* 0x000e2e0000002100 */
[----:B------:R-:W0:Y:S01]  /*0020*/  S2UR UR6, SR_CTAID.X ;  /* 0x00000000000679c3 */ /* 0x000e220000002500 */
[----:B------:R-:W1:Y:S01]  /*0030*/  LDCU UR8, c[0x0][0x390] ;  /* 0x00007200ff0877ac */ /* 0x000e620008000800 */
[----:B------:R-:W-:Y:S01]  /*0040*/  BSSY.RECONVERGENT B0, `(.L_x_0) ;  /* 0x0000011000007945 */ /* 0x000fe20003800200 */
[----:B------:R-:W-:Y:S01]  /*0050*/  HFMA2 R6, -RZ, RZ, 0, 0 ;  /* 0x00000000ff067431 */ /* 0x000fe200000001ff */
[----:B------:R-:W2:Y:S04]  /*0060*/  LDCU.64 UR4, c[0x0][0x358] ;  /* 0x00006b00ff0477ac */ /* 0x000ea80008000a00 */
[----:B------:R-:W0:Y:S02]  /*0070*/  LDC R8, c[0x0][0x360] ;  /* 0x0000d800ff087b82 */ /* 0x000e240000000800 */
[----:B0-----:R-:W-:-:S05]  /*0080*/  IMAD R0, R8, UR6, R9 ;  /* 0x0000000608007c24 */ /* 0x001fca000f8e0209 */
[----:B-1----:R-:W-:-:S13]  /*0090*/  ISETP.GE.AND P0, PT, R0, UR8, PT ;  /* 0x0000000800007c0c */ /* 0x002fda000bf06270 */
[----:B--2---:R-:W-:Y:S05]  /*00a0*/  @P0 BRA `(.L_x_1) ;  /* 0x0000000000280947 */ /* 0x004fea0003800000 */
[----:B------:R-:W0:Y:S01]  /*00b0*/  LDC.64 R4, c[0x0][0x380] ;  /* 0x0000e000ff047b82 */ /* 0x000e220000000a00 */
[----:B------:R-:W1:Y:S01]  /*00c0*/  LDCU UR7, c[0x0][0x370] ;  /* 0x00006e00ff0777ac */ /* 0x000e620008000800 */
[----:B------:R-:W-:Y:S01]  /*00d0*/  MOV R6, RZ ;  /* 0x000000ff00067202 */ /* 0x000fe20000000f00 */
[----:B-1----:R-:W-:-:S07]  /*00e0*/  IMAD R7, R8, UR7, RZ ;  /* 0x0000000708077c24 */ /* 0x002fce000f8e02ff */
.L_x_2:
[----:B0-----:R-:W-:-:S06]  /*00f0*/  IMAD.WIDE R2, R0, 0x4, R4 ;  /* 0x0000000400027825 */ /* 0x001fcc00078e0204 */
[----:B------:R-:W2:Y:S01]  /*0100*/  LDG.E.CONSTANT R3, desc[UR4][R2.64] ;  /* 0x0000000402037981 */ /* 0x000ea2000c1e9900 */
[----:B------:R-:W-:-:S04]  /*0110*/  IADD3 R0, PT, PT, R7, R0, RZ ;  /* 0x0000000007007210 */ /* 0x000fc80007ffe0ff */
[----:B------:R-:W-:Y:S01]  /*0120*/  ISETP.GE.AND P0, PT, R0, UR8, PT ;  /* 0x0000000800007c0c */ /* 0x000fe2000bf06270 */
[----:B--2---:R-:W-:-:S12]  /*0130*/  FADD R6, R3, R6 ;  /* 0x0000000603067221 */ /* 0x004fd80000000000 */
[----:B------:R-:W-:Y:S05]  /*0140*/  @!P0 BRA `(.L_x_2) ;  /* 0xfffffffc00e88947 */ /* 0x000fea000383ffff */
.L_x_1:
[----:B------:R-:W-:Y:S05]  /*0150*/  BSYNC.RECONVERGENT B0 ;  /* 0x0000000000007941 */ /* 0x000fea0003800200 */
.L_x_0:
[----:B------:R-:W0:Y:S01]  /*0160*/  SHFL.DOWN PT, R3, R6, 0x10, 0x1f ;  /* 0x0a001f0006037f89 */ /* 0x000e2200000e0000 */
[----:B------:R-:W-:Y:S01]  /*0170*/  LOP3.LUT P0, RZ, R9, 0x1f, RZ, 0xc0, !PT ;  /* 0x0000001f09ff7812 */ /* 0x000fe2000780c0ff */
[----:B0-----:R-:W-:-:S05]  /*0180*/  FADD R3, R3, R6 ;  /* 0x0000000603037221 */ /* 0x001fca0000000000 */
[----:B------:R-:W0:Y:S02]  /*0190*/  SHFL.DOWN PT, R0, R3, 0x8, 0x1f ;  /* 0x09001f0003007f89 */ /* 0x000e2400000e0000 */
[----:B0-----:R-:W-:-:S05]  /*01a0*/  FADD R0, R3, R0 ;  /* 0x0000000003007221 */ /* 0x001fca0000000000 */
[----:B------:R-:W0:Y:S02]  /*01b0*/  SHFL.DOWN PT, R5, R0, 0x4, 0x1f ;  /* 0x08801f0000057f89 */ /* 0x000e2400000e0000 */
[----:B0-----:R-:W-:-:S05]  /*01c0*/  FADD R5, R0, R5 ;  /* 0x0000000500057221 */ /* 0x001fca0000000000 */
[----:B------:R-:W0:Y:S02]  /*01d0*/  SHFL.DOWN PT, R2, R5, 0x2, 0x1f ;  /* 0x08401f0005027f89 */ /* 0x000e2400000e0000 */
[----:B0-----:R-:W-:-:S05]  /*01e0*/  FADD R4, R5, R2 ;  /* 0x0000000205047221 */ /* 0x001fca0000000000 */
[----:B------:R0:W1:Y:S01]  /*01f0*/  SHFL.DOWN PT, R7, R4, 0x1, 0x1f ;  /* 0x08201f0004077f89 */ /* 0x00006200000e0000 */
[----:B------:R-:W-:Y:S05]  /*0200*/  @P0 EXIT ;  /* 0x000000000000094d */ /* 0x000fea0003800000 */
[----:B------:R-:W2:Y:S01]  /*0210*/  LDC.64 R2, c[0x0][0x388] ;  /* 0x0000e200ff027b82 */ /* 0x000ea20000000a00 */
[----:B------:R-:W-:Y:S01]  /*0220*/  SHF.R.U32.HI R0, RZ, 0x5, R8 ;  /* 0x00000005ff007819 */ /* 0x000fe20000011608 */
[----:B-1----:R-:W-:Y:S01]  /*0230*/  FADD R7, R4, R7 ;  /* 0x0000000704077221 */ /* 0x002fe20000000000 */
[----:B------:R-:W-:-:S05]  /*0240*/  SHF.R.U32.HI R5, RZ, 0x5, R9 ;  /* 0x00000005ff057819 */ /* 0x000fca0000011609 */
[----:B------:R-:W-:-:S04]  /*0250*/  IMAD R5, R0, UR6, R5 ;  /* 0x0000000600057c24 */ /* 0x000fc8000f8e0205 */
[----:B--2---:R-:W-:-:S05]  /*0260*/  IMAD.WIDE.U32 R2, R5, 0x4, R2 ;  /* 0x0000000405027825 */ /* 0x004fca00078e0002 */
[----:B------:R-:W-:Y:S01]  /*0270*/  STG.E desc[UR4][R2.64], R7 ;  /* 0x0000000702007986 */ /* 0x000fe2000c101904 */
[----:B------:R-:W-:Y:S05]  /*0280*/  EXIT ;  /* 0x000000000000794d */ /* 0x000fea0003800000 */
.L_x_3:
[----:B------:R-:W-:-:S00]  /*0290*/  BRA `(.L_x_3) ;  /* 0xfffffffc00fc7947 */ /* 0x000fc0000383ffff */
[----:B------:R-:W-:-:S00]  /*02a0*/  NOP ;  /* 0x0000000000007918 */ /* 0x000fc00000000000 */
        /* <DEDUP_REMOVED lines=13> */
.L_x_4:


//--------------------- .nv.shared.reserved.0     --------------------------
	.section	.nv.shared.reserved.0,"aw",@nobits
	.weak		__nv_reservedSMEM_offset_0_alias
	.size		__nv_reservedSMEM_offset_0_alias, 0, 64
	.other		__nv_reservedSMEM_offset_0_alias,@"STO_CUDA_RESERVED_SHARED STV_DEFAULT"
__nv_reservedSMEM_offset_0_alias:
	.zero		0
	.zero		64


//--------------------- .nv.constant0._Z18reduce_warp_kernelPKfPfi --------------------------
	.section	.nv.constant0._Z18reduce_warp_kernelPKfPfi,"a",@progbits
	.sectionflags	@""
	.align	4
.nv.constant0._Z18reduce_warp_kernelPKfPfi:
	.zero		916


//--------------------- SYMBOLS --------------------------

	.type		.nv.reservedSmem.offset0,@object
	.size		.nv.reservedSmem.offset0,0x4
